	.headerflags	@"EF_CUDA_TEXMODE_UNIFIED EF_CUDA_64BIT_ADDRESS EF_CUDA_ACCELERATORS EF_CUDA_SM90 EF_CUDA_VIRTUAL_SM(EF_CUDA_SM90)"
	.elftype	@"ET_EXEC"


//--------------------- .nv.info                  --------------------------
	.section	.nv.info,"",@"SHT_CUDA_INFO"
	.align	4


	//----- nvinfo : EIATTR_REGCOUNT
	.align		4
        /*0000*/ 	.byte	0x04, 0x2f
        /*0002*/ 	.short	(.L_1 - .L_0)
	.align		4
.L_0:
        /*0004*/ 	.word	index@(triton_poi_fused_cat_max_pool2d_with_indices_4)
        /*0008*/ 	.word	0x0000001a


	//----- nvinfo : EIATTR_MIN_STACK_SIZE
	.align		4
.L_1:
        /*000c*/ 	.byte	0x04, 0x12
        /*000e*/ 	.short	(.L_3 - .L_2)
	.align		4
.L_2:
        /*0010*/ 	.word	index@(triton_poi_fused_cat_max_pool2d_with_indices_4)
        /*0014*/ 	.word	0x00000000


	//----- nvinfo : EIATTR_FRAME_SIZE
	.align		4
.L_3:
        /*0018*/ 	.byte	0x04, 0x11
        /*001a*/ 	.short	(.L_5 - .L_4)
	.align		4
.L_4:
        /*001c*/ 	.word	index@(triton_poi_fused_cat_max_pool2d_with_indices_4)
        /*0020*/ 	.word	0x00000000


	//----- nvinfo : EIATTR_MIN_STACK_SIZE
	.align		4
.L_5:
        /*0024*/ 	.byte	0x04, 0x12
        /*0026*/ 	.short	(.L_7 - .L_6)
	.align		4
.L_6:
        /*0028*/ 	.word	index@(triton_poi_fused_cat_max_pool2d_with_indices_4)
        /*002c*/ 	.word	0x00000000
.L_7:


//--------------------- .nv.info.triton_poi_fused_cat_max_pool2d_with_indices_4 --------------------------
	.section	.nv.info.triton_poi_fused_cat_max_pool2d_with_indices_4,"",@"SHT_CUDA_INFO"
	.sectionflags	@""
	.align	4


	//----- nvinfo : EIATTR_CUDA_API_VERSION
	.align		4
        /*0000*/ 	.byte	0x04, 0x37
        /*0002*/ 	.short	(.L_9 - .L_8)
.L_8:
        /*0004*/ 	.word	0x0000007c


	//----- nvinfo : EIATTR_KPARAM_INFO
	.align		4
.L_9:
        /*0008*/ 	.byte	0x04, 0x17
        /*000a*/ 	.short	(.L_11 - .L_10)
.L_10:
        /*000c*/ 	.word	0x00000000
        /*0010*/ 	.short	0x0004
        /*0012*/ 	.short	0x0020
        /*0014*/ 	.byte	0x00, 0xf0, 0x11, 0x00


	//----- nvinfo : EIATTR_KPARAM_INFO
	.align		4
.L_11:
        /*0018*/ 	.byte	0x04, 0x17
        /*001a*/ 	.short	(.L_13 - .L_12)
.L_12:
        /*001c*/ 	.word	0x00000000
        /*0020*/ 	.short	0x0003
        /*0022*/ 	.short	0x0018
        /*0024*/ 	.byte	0x00, 0xf4, 0x21, 0x00


	//----- nvinfo : EIATTR_KPARAM_INFO
	.align		4
.L_13:
        /*0028*/ 	.byte	0x04, 0x17
        /*002a*/ 	.short	(.L_15 - .L_14)
.L_14:
        /*002c*/ 	.word	0x00000000
        /*0030*/ 	.short	0x0002
        /*0032*/ 	.short	0x0010
        /*0034*/ 	.byte	0x00, 0xf4, 0x21, 0x00


	//----- nvinfo : EIATTR_KPARAM_INFO
	.align		4
.L_15:
        /*0038*/ 	.byte	0x04, 0x17
        /*003a*/ 	.short	(.L_17 - .L_16)
.L_16:
        /*003c*/ 	.word	0x00000000
        /*0040*/ 	.short	0x0001
        /*0042*/ 	.short	0x0008
        /*0044*/ 	.byte	0x00, 0xf4, 0x21, 0x00


	//----- nvinfo : EIATTR_KPARAM_INFO
	.align		4
.L_17:
        /*0048*/ 	.byte	0x04, 0x17
        /*004a*/ 	.short	(.L_19 - .L_18)
.L_18:
        /*004c*/ 	.word	0x00000000
        /*0050*/ 	.short	0x0000
        /*0052*/ 	.short	0x0000
        /*0054*/ 	.byte	0x00, 0xf4, 0x21, 0x00


	//----- nvinfo : EIATTR_SPARSE_MMA_MASK
	.align		4
.L_19:
        /*0058*/ 	.byte	0x03, 0x50
        /*005a*/ 	.short	0x0000


	//----- nvinfo : EIATTR_MAXREG_COUNT
	.align		4
        /*005c*/ 	.byte	0x03, 0x1b
        /*005e*/ 	.short	0x00ff


	//----- nvinfo : EIATTR_EXIT_INSTR_OFFSETS
	.align		4
        /*0060*/ 	.byte	0x04, 0x1c
        /*0062*/ 	.short	(.L_21 - .L_20)


	//   ....[0]....
.L_20:
        /*0064*/ 	.word	0x00000500


	//----- nvinfo : EIATTR_REQNTID
	.align		4
.L_21:
        /*0068*/ 	.byte	0x04, 0x10
        /*006a*/ 	.short	(.L_23 - .L_22)
.L_22:
        /*006c*/ 	.word	0x00000100
        /*0070*/ 	.word	0x00000001
        /*0074*/ 	.word	0x00000001


	//----- nvinfo : EIATTR_CBANK_PARAM_SIZE
	.align		4
.L_23:
        /*0078*/ 	.byte	0x03, 0x19
        /*007a*/ 	.short	0x0024


	//----- nvinfo : EIATTR_PARAM_CBANK
	.align		4
        /*007c*/ 	.byte	0x04, 0x0a
        /*007e*/ 	.short	(.L_25 - .L_24)
	.align		4
.L_24:
        /*0080*/ 	.word	index@(.nv.constant0.triton_poi_fused_cat_max_pool2d_with_indices_4)
        /*0084*/ 	.short	0x0210
        /*0086*/ 	.short	0x0024


	//----- nvinfo : EIATTR_SW_WAR
	.align		4
.L_25:
        /*0088*/ 	.byte	0x04, 0x36
        /*008a*/ 	.short	(.L_27 - .L_26)
.L_26:
        /*008c*/ 	.word	0x00000008
.L_27:


//--------------------- .nv.callgraph             --------------------------
	.section	.nv.callgraph,"",@"SHT_CUDA_CALLGRAPH"
	.align	4
	.sectionentsize	8
	.align		4
        /*0000*/ 	.word	0x00000000
	.align		4
        /*0004*/ 	.word	0xffffffff
	.align		4
        /*0008*/ 	.word	0x00000000
	.align		4
        /*000c*/ 	.word	0xfffffffe
	.align		4
        /*0010*/ 	.word	0x00000000
	.align		4
        /*0014*/ 	.word	0xfffffffd
	.align		4
        /*0018*/ 	.word	0x00000000
	.align		4
        /*001c*/ 	.word	0xfffffffc


//--------------------- .text.triton_poi_fused_cat_max_pool2d_with_indices_4 --------------------------
	.section	.text.triton_poi_fused_cat_max_pool2d_with_indices_4,"ax",@progbits
	.align	128
        .global         triton_poi_fused_cat_max_pool2d_with_indices_4
        .type           triton_poi_fused_cat_max_pool2d_with_indices_4,@function
        .size           triton_poi_fused_cat_max_pool2d_with_indices_4,(.L_x_1 - triton_poi_fused_cat_max_pool2d_with_indices_4)
        .other          triton_poi_fused_cat_max_pool2d_with_indices_4,@"STO_CUDA_ENTRY STV_DEFAULT"
triton_poi_fused_cat_max_pool2d_with_indices_4:
.text.triton_poi_fused_cat_max_pool2d_with_indices_4:
[----:B------:R-:W-:Y:S01]  /*0000*/  LDC R1, c[0x0][0x28] ;  /* 0x00000a00ff017b82 */ /* 0x000fe20000000800 */
[----:B------:R-:W1:Y:S07]  /*0010*/  S2R R0, SR_TID.X ;  /* 0x0000000000007919 */ /* 0x000e6e0000002100 */
[----:B------:R-:W2:Y:S01]  /*0020*/  LDC.64 R2, c[0x0][0x210] ;  /* 0x00008400ff027b82 */ /* 0x000ea20000000a00 */
[----:B------:R-:W-:Y:S01]  /*0030*/  ULDC.64 UR4, c[0x0][0x208] ;  /* 0x0000820000047ab9 */ /* 0x000fe20000000a00 */
[----:B------:R-:W-:Y:S01]  /*0040*/  ULDC.64 UR6, c[0x0][0x220] ;  /* 0x0000880000067ab9 */ /* 0x000fe20000000a00 */
[----:B------:R-:W3:Y:S01]  /*0050*/  S2R R5, SR_CTAID.X ;  /* 0x0000000000057919 */ /* 0x000ee20000002500 */
[----:B-1----:R-:W-:Y:S01]  /*0060*/  IMAD.SHL.U32 R0, R0, 0x2, RZ ;  /* 0x0000000200007824 */ /* 0x002fe200078e00ff */
[----:B---3--:R-:W-:-:S04]  /*0070*/  SHF.R.S32.HI R7, RZ, 0x16, R5 ;  /* 0x00000016ff077819 */ /* 0x008fc80000011405 */
[----:B------:R-:W-:Y:S02]  /*0080*/  LOP3.LUT R0, R0, 0x1fe, RZ, 0xc0, !PT ;  /* 0x000001fe00007812 */ /* 0x000fe400078ec0ff */
[----:B------:R-:W-:-:S03]  /*0090*/  SGXT R7, R7, 0x1 ;  /* 0x000000010707781a */ /* 0x000fc60000000200 */
[----:B------:R-:W-:-:S04]  /*00a0*/  IMAD R0, R5, 0x200, R0 ;  /* 0x0000020005007824 */ /* 0x000fc800078e0200 */
[----:B------:R-:W-:Y:S01]  /*00b0*/  VIADD R4, R0, 0x1 ;  /* 0x0000000100047836 */ /* 0x000fe20000000000 */
[----:B------:R-:W-:-:S04]  /*00c0*/  SHF.R.S32.HI R5, RZ, 0x1f, R0 ;  /* 0x0000001fff057819 */ /* 0x000fc80000011400 */
[----:B------:R-:W-:Y:S02]  /*00d0*/  LEA.HI R6, R5, R0, RZ, 0x5 ;  /* 0x0000000005067211 */ /* 0x000fe400078f28ff */
[----:B------:R-:W-:Y:S02]  /*00e0*/  LEA.HI R8, R7, R4, RZ, 0x5 ;  /* 0x0000000407087211 */ /* 0x000fe400078f28ff */
[C---:B------:R-:W-:Y:S01]  /*00f0*/  LOP3.LUT R7, R6.reuse, 0x7fffffe0, RZ, 0xc0, !PT ;  /* 0x7fffffe006077812 */ /* 0x040fe200078ec0ff */
[----:B------:R-:W-:Y:S01]  /*0100*/  IMAD.SHL.U32 R6, R6, 0x4, RZ ;  /* 0x0000000406067824 */ /* 0x000fe200078e00ff */
[----:B------:R-:W-:-:S03]  /*0110*/  LOP3.LUT R9, R8, 0x7fffffe0, RZ, 0xc0, !PT ;  /* 0x7fffffe008097812 */ /* 0x000fc600078ec0ff */
[----:B------:R-:W-:Y:S01]  /*0120*/  IMAD.IADD R7, R0, 0x1, -R7 ;  /* 0x0000000100077824 */ /* 0x000fe200078e0a07 */
[----:B------:R-:W-:Y:S01]  /*0130*/  LOP3.LUT R6, R6, 0xffffff80, RZ, 0xc0, !PT ;  /* 0xffffff8006067812 */ /* 0x000fe200078ec0ff */
[----:B------:R-:W-:-:S04]  /*0140*/  IMAD.IADD R9, R4, 0x1, -R9 ;  /* 0x0000000104097824 */ /* 0x000fc800078e0a09 */
[--C-:B------:R-:W-:Y:S02]  /*0150*/  IMAD R21, R7, 0x2, R6.reuse ;  /* 0x0000000207157824 */ /* 0x100fe400078e0206 */
[----:B------:R-:W-:Y:S02]  /*0160*/  IMAD R23, R9, 0x2, R6 ;  /* 0x0000000209177824 */ /* 0x000fe400078e0206 */
[----:B--2---:R-:W-:-:S04]  /*0170*/  IMAD.WIDE R12, R21, 0x4, R2 ;  /* 0x00000004150c7825 */ /* 0x004fc800078e0202 */
[--C-:B------:R-:W-:Y:S01]  /*0180*/  IMAD.WIDE R14, R23, 0x4, R2.reuse ;  /* 0x00000004170e7825 */ /* 0x100fe200078e0202 */
[----:B------:R-:W2:Y:S04]  /*0190*/  LDG.E.EL R9, desc[UR4][R12.64] ;  /* 0x000000040c097981 */ /* 0x000ea8000c2e1900 */
[----:B------:R1:W2:Y:S01]  /*01a0*/  LDG.E.EL R4, desc[UR4][R12.64+0x4] ;  /* 0x000004040c047981 */ /* 0x0002a2000c2e1900 */
[----:B------:R-:W-:Y:S02]  /*01b0*/  VIADD R17, R21, 0x40 ;  /* 0x0000004015117836 */ /* 0x000fe40000000000 */
[----:B------:R-:W-:Y:S01]  /*01c0*/  VIADD R19, R23, 0x40 ;  /* 0x0000004017137836 */ /* 0x000fe20000000000 */
[----:B------:R-:W3:Y:S01]  /*01d0*/  LDG.E.EL R7, desc[UR4][R14.64] ;  /* 0x000000040e077981 */ /* 0x000ee2000c2e1900 */
[----:B------:R-:W-:-:S03]  /*01e0*/  IMAD.WIDE R16, R17, 0x4, R2 ;  /* 0x0000000411107825 */ /* 0x000fc600078e0202 */
[----:B------:R4:W3:Y:S01]  /*01f0*/  LDG.E.EL R6, desc[UR4][R14.64+0x4] ;  /* 0x000004040e067981 */ /* 0x0008e2000c2e1900 */
[----:B------:R-:W-:Y:S01]  /*0200*/  IMAD.WIDE R18, R19, 0x4, R2 ;  /* 0x0000000413127825 */ /* 0x000fe200078e0202 */
[----:B------:R-:W-:Y:S01]  /*0210*/  LEA.HI R5, R5, R0, RZ, 0x12 ;  /* 0x0000000005057211 */ /* 0x000fe200078f90ff */
[----:B-1----:R-:W1:Y:S01]  /*0220*/  LDC.64 R12, c[0x0][0x218] ;  /* 0x00008600ff0c7b82 */ /* 0x002e620000000a00 */
[----:B------:R-:W5:Y:S01]  /*0230*/  LDG.E.EL R11, desc[UR4][R16.64] ;  /* 0x00000004100b7981 */ /* 0x000f62000c2e1900 */
[----:B------:R-:W-:-:S03]  /*0240*/  VIADD R21, R21, 0x41 ;  /* 0x0000004115157836 */ /* 0x000fc60000000000 */
[----:B------:R-:W5:Y:S01]  /*0250*/  LDG.E.EL R10, desc[UR4][R18.64] ;  /* 0x00000004120a7981 */ /* 0x000f62000c2e1900 */
[----:B------:R-:W-:Y:S02]  /*0260*/  VIADD R23, R23, 0x41 ;  /* 0x0000004117177836 */ /* 0x000fe40000000000 */
[----:B------:R-:W-:-:S04]  /*0270*/  IMAD.WIDE R20, R21, 0x4, R2 ;  /* 0x0000000415147825 */ /* 0x000fc800078e0202 */
[----:B------:R-:W-:Y:S02]  /*0280*/  IMAD.WIDE R22, R23, 0x4, R2 ;  /* 0x0000000417167825 */ /* 0x000fe400078e0202 */
[----:B------:R-:W5:Y:S04]  /*0290*/  LDG.E.EL R2, desc[UR4][R20.64] ;  /* 0x0000000414027981 */ /* 0x000f68000c2e1900 */
[----:B------:R-:W5:Y:S01]  /*02a0*/  LDG.E.EL R3, desc[UR4][R22.64] ;  /* 0x0000000416037981 */ /* 0x000f62000c2e1900 */
[C---:B----4-:R-:W-:Y:S01]  /*02b0*/  IMAD.SHL.U32 R14, R5.reuse, 0x2, RZ ;  /* 0x00000002050e7824 */ /* 0x050fe200078e00ff */
[----:B------:R-:W-:-:S04]  /*02c0*/  LOP3.LUT R5, R5, 0xfffc0000, RZ, 0xc0, !PT ;  /* 0xfffc000005057812 */ /* 0x000fc800078ec0ff */
[----:B------:R-:W-:Y:S01]  /*02d0*/  LOP3.LUT R14, R14, 0xfff80000, RZ, 0xc0, !PT ;  /* 0xfff800000e0e7812 */ /* 0x000fe200078ec0ff */
[----:B-1----:R-:W-:-:S03]  /*02e0*/  IMAD.WIDE R12, R0, 0x4, R12 ;  /* 0x00000004000c7825 */ /* 0x002fc600078e020c */
[----:B------:R-:W-:Y:S02]  /*02f0*/  IADD3 R15, R14, R0, -R5 ;  /* 0x000000000e0f7210 */ /* 0x000fe40007ffe805 */
[C---:B--2---:R-:W-:Y:S02]  /*0300*/  FSETP.GT.AND P4, PT, R4.reuse, R9, PT ;  /* 0x000000090400720b */ /* 0x044fe40003f84000 */
[----:B------:R-:W-:Y:S02]  /*0310*/  FSETP.NAN.AND P0, PT, R4, R4, PT ;  /* 0x000000040400720b */ /* 0x000fe40003f08000 */
[----:B---3--:R-:W-:Y:S02]  /*0320*/  FSETP.GT.AND P3, PT, R6, R7, PT ;  /* 0x000000070600720b */ /* 0x008fe40003f64000 */
[----:B-----5:R-:W-:-:S07]  /*0330*/  FSETP.NAN.AND P6, PT, R11, R11, PT ;  /* 0x0000000b0b00720b */ /* 0x020fce0003fc8000 */
[----:B------:R-:W-:Y:S02]  /*0340*/  @!P4 SEL R4, R4, R9, P0 ;  /* 0x000000090404c207 */ /* 0x000fe40000000000 */
[----:B------:R-:W-:Y:S01]  /*0350*/  FSETP.NAN.AND P5, PT, R10, R10, PT ;  /* 0x0000000a0a00720b */ /* 0x000fe20003fa8000 */
[----:B------:R-:W1:Y:S01]  /*0360*/  LDC.64 R8, c[0x0][0x228] ;  /* 0x00008a00ff087b82 */ /* 0x000e620000000a00 */
[C---:B------:R-:W-:Y:S02]  /*0370*/  FSETP.NAN.AND P0, PT, R6.reuse, R6, PT ;  /* 0x000000060600720b */ /* 0x040fe40003f08000 */
[----:B------:R-:W-:Y:S02]  /*0380*/  SEL R5, RZ, 0x1, !P3 ;  /* 0x00000001ff057807 */ /* 0x000fe40005800000 */
[----:B------:R-:W-:Y:S02]  /*0390*/  @!P3 SEL R6, R6, R7, P0 ;  /* 0x000000070606b207 */ /* 0x000fe40000000000 */
[----:B------:R-:W-:-:S02]  /*03a0*/  FSETP.GEU.AND P0, PT, R4, R11, PT ;  /* 0x0000000b0400720b */ /* 0x000fc40003f0e000 */
[----:B------:R-:W-:Y:S02]  /*03b0*/  FSETP.NAN.AND P1, PT, R2, R2, PT ;  /* 0x000000020200720b */ /* 0x000fe40003f28000 */
[----:B------:R-:W-:Y:S02]  /*03c0*/  FSETP.GEU.AND P2, PT, R6, R10, PT ;  /* 0x0000000a0600720b */ /* 0x000fe40003f4e000 */
[----:B------:R-:W-:Y:S02]  /*03d0*/  @!P6 SEL R11, R11, R4, !P0 ;  /* 0x000000040b0be207 */ /* 0x000fe40004000000 */
[----:B------:R-:W-:Y:S02]  /*03e0*/  FSETP.NAN.AND P6, PT, R3, R3, PT ;  /* 0x000000030300720b */ /* 0x000fe40003fc8000 */
[----:B------:R-:W-:Y:S02]  /*03f0*/  SEL R4, RZ, 0x1, !P4 ;  /* 0x00000001ff047807 */ /* 0x000fe40006000000 */
[----:B------:R-:W-:-:S02]  /*0400*/  @!P5 SEL R10, R10, R6, !P2 ;  /* 0x000000060a0ad207 */ /* 0x000fc40005000000 */
[----:B------:R-:W-:Y:S02]  /*0410*/  SEL R6, R4, 0x2, P0 ;  /* 0x0000000204067807 */ /* 0x000fe40000000000 */
[----:B------:R-:W-:Y:S01]  /*0420*/  FSETP.GEU.AND P3, PT, R11, R2, PT ;  /* 0x000000020b00720b */ /* 0x000fe20003f6e000 */
[----:B-1----:R-:W-:Y:S01]  /*0430*/  IMAD.WIDE R8, R15, 0x4, R8 ;  /* 0x000000040f087825 */ /* 0x002fe200078e0208 */
[----:B------:R-:W-:Y:S02]  /*0440*/  SEL R5, R5, 0x2, P2 ;  /* 0x0000000205057807 */ /* 0x000fe40001000000 */
[----:B------:R-:W-:Y:S02]  /*0450*/  FSETP.GEU.AND P0, PT, R10, R3, PT ;  /* 0x000000030a00720b */ /* 0x000fe40003f0e000 */
[----:B------:R-:W-:Y:S02]  /*0460*/  @!P1 SEL R2, R2, R11, !P3 ;  /* 0x0000000b02029207 */ /* 0x000fe40005800000 */
[----:B------:R-:W-:-:S02]  /*0470*/  SEL R6, R6, 0x3, P3 ;  /* 0x0000000306067807 */ /* 0x000fc40001800000 */
[----:B------:R-:W-:Y:S02]  /*0480*/  SEL R7, R5, 0x3, P0 ;  /* 0x0000000305077807 */ /* 0x000fe40000000000 */
[----:B------:R-:W-:Y:S02]  /*0490*/  IADD3 R4, P1, R0, UR6, RZ ;  /* 0x0000000600047c10 */ /* 0x000fe4000ff3e0ff */
[----:B------:R-:W-:Y:S01]  /*04a0*/  @!P6 SEL R3, R3, R10, !P0 ;  /* 0x0000000a0303e207 */ /* 0x000fe20004000000 */
[----:B------:R-:W-:Y:S01]  /*04b0*/  IMAD R7, R7, 0x100, R6 ;  /* 0x0000010007077824 */ /* 0x000fe200078e0206 */
[----:B------:R-:W-:-:S03]  /*04c0*/  LEA.HI.X.SX32 R5, R0, UR7, 0x1, P1 ;  /* 0x0000000700057c11 */ /* 0x000fc600088f0eff */
[----:B------:R-:W-:Y:S04]  /*04d0*/  STG.E.64 desc[UR4][R12.64], R2 ;  /* 0x000000020c007986 */ /* 0x000fe8000c101b04 */
[----:B------:R-:W-:Y:S04]  /*04e0*/  STG.E.U16 desc[UR4][R4.64], R7 ;  /* 0x0000000704007986 */ /* 0x000fe8000c101504 */
[----:B------:R-:W-:Y:S01]  /*04f0*/  STG.E.64 desc[UR4][R8.64], R2 ;  /* 0x0000000208007986 */ /* 0x000fe2000c101b04 */
[----:B------:R-:W-:Y:S05]  /*0500*/  EXIT ;  /* 0x000000000000794d */ /* 0x000fea0003800000 */
.L_x_0:
[----:B------:R-:W-:-:S00]  /*0510*/  BRA `(.L_x_0) ;  /* 0xfffffffc00fc7947 */ /* 0x000fc0000383ffff */
[----:B------:R-:W-:-:S00]  /*0520*/  NOP ;  /* 0x0000000000007918 */ /* 0x000fc00000000000 */
        /* <DEDUP_REMOVED lines=13> */
.L_x_1:


//--------------------- .nv.constant0.triton_poi_fused_cat_max_pool2d_with_indices_4 --------------------------
	.section	.nv.constant0.triton_poi_fused_cat_max_pool2d_with_indices_4,"a",@progbits
	.sectionflags	@""
	.align	4
.nv.constant0.triton_poi_fused_cat_max_pool2d_with_indices_4:
	.zero		564
